//
// Generated by NVIDIA NVVM Compiler
//
// Compiler Build ID: CL-36424714
// Cuda compilation tools, release 13.0, V13.0.88
// Based on NVVM 20.0.0
//

.version 9.0
.target sm_100
.address_size 64

	// .globl	_Z22CustomReorganizeKernelPfPlS_m

.visible .entry _Z22CustomReorganizeKernelPfPlS_m(
	.param .u64 .ptr .align 1 _Z22CustomReorganizeKernelPfPlS_m_param_0,
	.param .u64 .ptr .align 1 _Z22CustomReorganizeKernelPfPlS_m_param_1,
	.param .u64 .ptr .align 1 _Z22CustomReorganizeKernelPfPlS_m_param_2,
	.param .u64 _Z22CustomReorganizeKernelPfPlS_m_param_3
)
{
	.reg .pred 	%p<2>;
	.reg .b32 	%r<5>;
	.reg .b32 	%f<2>;
	.reg .b64 	%rd<16>;

	ld.param.u64 	%rd2, [_Z22CustomReorganizeKernelPfPlS_m_param_0];
	ld.param.u64 	%rd3, [_Z22CustomReorganizeKernelPfPlS_m_param_1];
	ld.param.u64 	%rd4, [_Z22CustomReorganizeKernelPfPlS_m_param_2];
	ld.param.u64 	%rd5, [_Z22CustomReorganizeKernelPfPlS_m_param_3];
	mov.u32 	%r1, %ctaid.x;
	shl.b32 	%r2, %r1, 10;
	mov.u32 	%r3, %tid.x;
	or.b32  	%r4, %r2, %r3;
	cvt.u64.u32 	%rd1, %r4;
	setp.le.u64 	%p1, %rd5, %rd1;
	@%p1 bra 	$L__BB0_2;
	cvta.to.global.u64 	%rd6, %rd3;
	cvta.to.global.u64 	%rd7, %rd2;
	cvta.to.global.u64 	%rd8, %rd4;
	shl.b64 	%rd9, %rd1, 3;
	add.s64 	%rd10, %rd6, %rd9;
	ld.global.u64 	%rd11, [%rd10];
	shl.b64 	%rd12, %rd11, 2;
	add.s64 	%rd13, %rd7, %rd12;
	ld.global.f32 	%f1, [%rd13];
	shl.b64 	%rd14, %rd1, 2;
	add.s64 	%rd15, %rd8, %rd14;
	st.global.f32 	[%rd15], %f1;
$L__BB0_2:
	ret;

}


// ===== COMPILED SASS (sm_100) =====

	.target	sm_100

	.elftype	@"ET_EXEC"


//--------------------- .note.nv.tkinfo           --------------------------
	.section	.note.nv.tkinfo,"",@"SHT_NOTE"
	.sectionflags	@"SHF_NOTE_NV_TKINFO"
	.tkinfo
        /*0018*/ 	.word	0x00000002
        /*0030*/ 	.string	""
        /*0030*/ 	.string	"ptxas"
        /*0030*/ 	.string	"Cuda compilation tools, release 13.0, V13.0.88"
        /*0030*/ 	.string	"Build cuda_13.0.r13.0/compiler.36424714_0"
        /*0030*/ 	.string	"-arch sm_100 -m 64 "



//--------------------- .note.nv.cuinfo           --------------------------
	.section	.note.nv.cuinfo,"",@"SHT_NOTE"
	.sectionflags	@"SHF_NOTE_NV_CUINFO"
        /*0018*/ 	.short	0x0002
        /*001a*/ 	.short	0x0064
        /*001c*/ 	.short	0x0082
	.zero		2


//--------------------- .nv.info                  --------------------------
	.section	.nv.info,"",@"SHT_CUDA_INFO"
	.align	4


	//----- nvinfo : EIATTR_REGCOUNT
	.align		4
        /*0000*/ 	.byte	0x04, 0x2f
        /*0002*/ 	.short	(.L_1 - .L_0)
	.align		4
.L_0:
        /*0004*/ 	.word	index@(_Z22CustomReorganizeKernelPfPlS_m)
        /*0008*/ 	.word	0x0000000a


	//----- nvinfo : EIATTR_FRAME_SIZE
	.align		4
.L_1:
        /*000c*/ 	.byte	0x04, 0x11
        /*000e*/ 	.short	(.L_3 - .L_2)
	.align		4
.L_2:
        /*0010*/ 	.word	index@(_Z22CustomReorganizeKernelPfPlS_m)
        /*0014*/ 	.word	0x00000000


	//----- nvinfo : EIATTR_MIN_STACK_SIZE
	.align		4
.L_3:
        /*0018*/ 	.byte	0x04, 0x12
        /*001a*/ 	.short	(.L_5 - .L_4)
	.align		4
.L_4:
        /*001c*/ 	.word	index@(_Z22CustomReorganizeKernelPfPlS_m)
        /*0020*/ 	.word	0x00000000
.L_5:


//--------------------- .nv.compat                --------------------------
	.section	.nv.compat,"",@"SHT_CUDA_COMPAT_INFO"
	.align	4
        /*0000*/ 	.byte	0x02, 0x09, 0x00, 0x00, 0x02, 0x02, 0x01, 0x00, 0x02, 0x05, 0x05, 0x00, 0x03, 0x07, 0x01, 0x01
        /*0010*/ 	.byte	0x02, 0x03, 0x00, 0x00, 0x02, 0x06, 0x01, 0x00, 0x04, 0x0b, 0x08, 0x00, 0x09, 0x00, 0x00, 0x00
        /*0020*/ 	.byte	0x00, 0x00, 0x00, 0x00


//--------------------- .nv.info._Z22CustomReorganizeKernelPfPlS_m --------------------------
	.section	.nv.info._Z22CustomReorganizeKernelPfPlS_m,"",@"SHT_CUDA_INFO"
	.sectionflags	@""
	.align	4


	//----- nvinfo : EIATTR_CUDA_API_VERSION
	.align		4
        /*0000*/ 	.byte	0x04, 0x37
        /*0002*/ 	.short	(.L_7 - .L_6)
.L_6:
        /*0004*/ 	.word	0x00000082


	//----- nvinfo : EIATTR_KPARAM_INFO
	.align		4
.L_7:
        /*0008*/ 	.byte	0x04, 0x17
        /*000a*/ 	.short	(.L_9 - .L_8)
.L_8:
        /*000c*/ 	.word	0x00000000
        /*0010*/ 	.short	0x0003
        /*0012*/ 	.short	0x0018
        /*0014*/ 	.byte	0x00, 0xf0, 0x21, 0x00


	//----- nvinfo : EIATTR_KPARAM_INFO
	.align		4
.L_9:
        /*0018*/ 	.byte	0x04, 0x17
        /*001a*/ 	.short	(.L_11 - .L_10)
.L_10:
        /*001c*/ 	.word	0x00000000
        /*0020*/ 	.short	0x0002
        /*0022*/ 	.short	0x0010
        /*0024*/ 	.byte	0x00, 0xf5, 0x21, 0x00


	//----- nvinfo : EIATTR_KPARAM_INFO
	.align		4
.L_11:
        /*0028*/ 	.byte	0x04, 0x17
        /*002a*/ 	.short	(.L_13 - .L_12)
.L_12:
        /*002c*/ 	.word	0x00000000
        /*0030*/ 	.short	0x0001
        /*0032*/ 	.short	0x0008
        /*0034*/ 	.byte	0x00, 0xf5, 0x21, 0x00


	//----- nvinfo : EIATTR_KPARAM_INFO
	.align		4
.L_13:
        /*0038*/ 	.byte	0x04, 0x17
        /*003a*/ 	.short	(.L_15 - .L_14)
.L_14:
        /*003c*/ 	.word	0x00000000
        /*0040*/ 	.short	0x0000
        /*0042*/ 	.short	0x0000
        /*0044*/ 	.byte	0x00, 0xf5, 0x21, 0x00


	//----- nvinfo : EIATTR_SPARSE_MMA_MASK
	.align		4
.L_15:
        /*0048*/ 	.byte	0x03, 0x50
        /*004a*/ 	.short	0x0000


	//----- nvinfo : EIATTR_MAXREG_COUNT
	.align		4
        /*004c*/ 	.byte	0x03, 0x1b
        /*004e*/ 	.short	0x00ff


	//----- nvinfo : EIATTR_MERCURY_ISA_VERSION
	.align		4
        /*0050*/ 	.byte	0x03, 0x5f
        /*0052*/ 	.short	0x0101


	//----- nvinfo : EIATTR_VRC_CTA_INIT_COUNT
	.align		4
        /*0054*/ 	.byte	0x02, 0x4a
	.zero		1
	.zero		1


	//----- nvinfo : EIATTR_EXIT_INSTR_OFFSETS
	.align		4
        /*0058*/ 	.byte	0x04, 0x1c
        /*005a*/ 	.short	(.L_17 - .L_16)


	//   ....[0]....
.L_16:
        /*005c*/ 	.word	0x00000080


	//   ....[1]....
        /*0060*/ 	.word	0x00000150


	//----- nvinfo : EIATTR_CBANK_PARAM_SIZE
	.align		4
.L_17:
        /*0064*/ 	.byte	0x03, 0x19
        /*0066*/ 	.short	0x0020


	//----- nvinfo : EIATTR_PARAM_CBANK
	.align		4
        /*0068*/ 	.byte	0x04, 0x0a
        /*006a*/ 	.short	(.L_19 - .L_18)
	.align		4
.L_18:
        /*006c*/ 	.word	index@(.nv.constant0._Z22CustomReorganizeKernelPfPlS_m)
        /*0070*/ 	.short	0x0380
        /*0072*/ 	.short	0x0020


	//----- nvinfo : EIATTR_SW_WAR
	.align		4
.L_19:
        /*0074*/ 	.byte	0x04, 0x36
        /*0076*/ 	.short	(.L_21 - .L_20)
.L_20:
        /*0078*/ 	.word	0x00000008
.L_21:


//--------------------- .nv.callgraph             --------------------------
	.section	.nv.callgraph,"",@"SHT_CUDA_CALLGRAPH"
	.align	4
	.sectionentsize	8
	.align		4
        /*0000*/ 	.word	0x00000000
	.align		4
        /*0004*/ 	.word	0xffffffff
	.align		4
        /*0008*/ 	.word	0x00000000
	.align		4
        /*000c*/ 	.word	0xfffffffe
	.align		4
        /*0010*/ 	.word	0x00000000
	.align		4
        /*0014*/ 	.word	0xfffffffd
	.align		4
        /*0018*/ 	.word	0x00000000
	.align		4
        /*001c*/ 	.word	0xfffffffc


//--------------------- .text._Z22CustomReorganizeKernelPfPlS_m --------------------------
	.section	.text._Z22CustomReorganizeKernelPfPlS_m,"ax",@progbits
	.align	128
        .global         _Z22CustomReorganizeKernelPfPlS_m
        .type           _Z22CustomReorganizeKernelPfPlS_m,@function
        .size           _Z22CustomReorganizeKernelPfPlS_m,(.L_x_1 - _Z22CustomReorganizeKernelPfPlS_m)
        .other          _Z22CustomReorganizeKernelPfPlS_m,@"STO_CUDA_ENTRY STV_DEFAULT"
_Z22CustomReorganizeKernelPfPlS_m:
.text._Z22CustomReorganizeKernelPfPlS_m:
[----:B------:R-:W-:Y:S01]  /*0000*/  LDC R1, c[0x0][0x37c] ;  /* 0x0000df00ff017b82 */ /* 0x000fe20000000800 */
[----:B------:R-:W0:Y:S07]  /*0010*/  S2R R0, SR_TID.X ;  /* 0x0000000000007919 */ /* 0x000e2e0000002100 */
[----:B------:R-:W1:Y:S01]  /*0020*/  S2UR UR4, SR_CTAID.X ;  /* 0x00000000000479c3 */ /* 0x000e620000002500 */
[----:B------:R-:W2:Y:S01]  /*0030*/  LDCU.64 UR6, c[0x0][0x398] ;  /* 0x00007300ff0677ac */ /* 0x000ea20008000a00 */
[----:B-1----:R-:W-:-:S06]  /*0040*/  USHF.L.U32 UR4, UR4, 0xa, URZ ;  /* 0x0000000a04047899 */ /* 0x002fcc00080006ff */
[----:B0-----:R-:W-:-:S04]  /*0050*/  LOP3.LUT R0, R0, UR4, RZ, 0xfc, !PT ;  /* 0x0000000400007c12 */ /* 0x001fc8000f8efcff */
[----:B--2---:R-:W-:-:S04]  /*0060*/  ISETP.GE.U32.AND P0, PT, R0, UR6, PT ;  /* 0x0000000600007c0c */ /* 0x004fc8000bf06070 */
[----:B------:R-:W-:-:S13]  /*0070*/  ISETP.GE.U32.AND.EX P0, PT, RZ, UR7, PT, P0 ;  /* 0x00000007ff007c0c */ /* 0x000fda000bf06100 */
[----:B------:R-:W-:Y:S05]  /*0080*/  @P0 EXIT ;  /* 0x000000000000094d */ /* 0x000fea0003800000 */
[----:B------:R-:W0:Y:S01]  /*0090*/  LDCU.128 UR8, c[0x0][0x380] ;  /* 0x00007000ff0877ac */ /* 0x000e220008000c00 */
[----:B------:R-:W1:Y:S01]  /*00a0*/  LDCU.64 UR4, c[0x0][0x358] ;  /* 0x00006b00ff0477ac */ /* 0x000e620008000a00 */
[----:B------:R-:W2:Y:S01]  /*00b0*/  LDCU.64 UR6, c[0x0][0x390] ;  /* 0x00007200ff0677ac */ /* 0x000ea20008000a00 */
[----:B0-----:R-:W-:-:S04]  /*00c0*/  LEA R2, P0, R0, UR10, 0x3 ;  /* 0x0000000a00027c11 */ /* 0x001fc8000f8018ff */
[----:B------:R-:W-:-:S06]  /*00d0*/  LEA.HI.X R3, R0, UR11, RZ, 0x3, P0 ;  /* 0x0000000b00037c11 */ /* 0x000fcc00080f1cff */
[----:B-1----:R-:W3:Y:S02]  /*00e0*/  LDG.E.64 R2, desc[UR4][R2.64] ;  /* 0x0000000402027981 */ /* 0x002ee4000c1e1b00 */
[----:B---3--:R-:W-:-:S04]  /*00f0*/  LEA R4, P0, R2, UR8, 0x2 ;  /* 0x0000000802047c11 */ /* 0x008fc8000f8010ff */
[----:B------:R-:W-:-:S06]  /*0100*/  LEA.HI.X R5, R2, UR9, R3, 0x2, P0 ;  /* 0x0000000902057c11 */ /* 0x000fcc00080f1403 */
[----:B------:R-:W3:Y:S01]  /*0110*/  LDG.E R5, desc[UR4][R4.64] ;  /* 0x0000000404057981 */ /* 0x000ee2000c1e1900 */
[----:B--2---:R-:W-:-:S04]  /*0120*/  LEA R6, P0, R0, UR6, 0x2 ;  /* 0x0000000600067c11 */ /* 0x004fc8000f8010ff */
[----:B------:R-:W-:-:S05]  /*0130*/  LEA.HI.X R7, R0, UR7, RZ, 0x2, P0 ;  /* 0x0000000700077c11 */ /* 0x000fca00080f14ff */
[----:B---3--:R-:W-:Y:S01]  /*0140*/  STG.E desc[UR4][R6.64], R5 ;  /* 0x0000000506007986 */ /* 0x008fe2000c101904 */
[----:B------:R-:W-:Y:S05]  /*0150*/  EXIT ;  /* 0x000000000000794d */ /* 0x000fea0003800000 */
.L_x_0:
[----:B------:R-:W-:-:S00]  /*0160*/  BRA `(.L_x_0) ;  /* 0xfffffffc00fc7947 */ /* 0x000fc0000383ffff */
[----:B------:R-:W-:-:S00]  /*0170*/  NOP ;  /* 0x0000000000007918 */ /* 0x000fc00000000000 */
        /* <DEDUP_REMOVED lines=8> */
.L_x_1:


//--------------------- .nv.shared.reserved.0     --------------------------
	.section	.nv.shared.reserved.0,"aw",@nobits
	.weak		__nv_reservedSMEM_offset_0_alias
	.size		__nv_reservedSMEM_offset_0_alias, 0, 64
	.other		__nv_reservedSMEM_offset_0_alias,@"STO_CUDA_RESERVED_SHARED STV_DEFAULT"
__nv_reservedSMEM_offset_0_alias:
	.zero		0
	.zero		64


//--------------------- .nv.constant0._Z22CustomReorganizeKernelPfPlS_m --------------------------
	.section	.nv.constant0._Z22CustomReorganizeKernelPfPlS_m,"a",@progbits
	.sectionflags	@""
	.align	4
.nv.constant0._Z22CustomReorganizeKernelPfPlS_m:
	.zero		928


//--------------------- SYMBOLS --------------------------

	.type		.nv.reservedSmem.offset0,@object
	.size		.nv.reservedSmem.offset0,0x4
